	.headerflags	@"EF_CUDA_TEXMODE_UNIFIED EF_CUDA_64BIT_ADDRESS EF_CUDA_ACCELERATORS EF_CUDA_SM90 EF_CUDA_VIRTUAL_SM(EF_CUDA_SM90)"
	.elftype	@"ET_EXEC"


//--------------------- .nv.info                  --------------------------
	.section	.nv.info,"",@"SHT_CUDA_INFO"
	.align	4


	//----- nvinfo : EIATTR_REGCOUNT
	.align		4
        /*0000*/ 	.byte	0x04, 0x2f
        /*0002*/ 	.short	(.L_3 - .L_2)
	.align		4
.L_2:
        /*0004*/ 	.word	index@(triton_poi_fused__native_batch_norm_legit_no_training_add_1)
        /*0008*/ 	.word	0x00000014


	//----- nvinfo : EIATTR_MIN_STACK_SIZE
	.align		4
.L_3:
        /*000c*/ 	.byte	0x04, 0x12
        /*000e*/ 	.short	(.L_5 - .L_4)
	.align		4
.L_4:
        /*0010*/ 	.word	index@(triton_poi_fused__native_batch_norm_legit_no_training_add_1)
        /*0014*/ 	.word	0x00000000


	//----- nvinfo : EIATTR_FRAME_SIZE
	.align		4
.L_5:
        /*0018*/ 	.byte	0x04, 0x11
        /*001a*/ 	.short	(.L_7 - .L_6)
	.align		4
.L_6:
        /*001c*/ 	.word	index@(triton_poi_fused__native_batch_norm_legit_no_training_add_1)
        /*0020*/ 	.word	0x00000000


	//----- nvinfo : EIATTR_MIN_STACK_SIZE
	.align		4
.L_7:
        /*0024*/ 	.byte	0x04, 0x12
        /*0026*/ 	.short	(.L_9 - .L_8)
	.align		4
.L_8:
        /*0028*/ 	.word	index@(triton_poi_fused__native_batch_norm_legit_no_training_add_1)
        /*002c*/ 	.word	0x00000000
.L_9:


//--------------------- .nv.info.triton_poi_fused__native_batch_norm_legit_no_training_add_1 --------------------------
	.section	.nv.info.triton_poi_fused__native_batch_norm_legit_no_training_add_1,"",@"SHT_CUDA_INFO"
	.sectionflags	@""
	.align	4


	//----- nvinfo : EIATTR_CUDA_API_VERSION
	.align		4
        /*0000*/ 	.byte	0x04, 0x37
        /*0002*/ 	.short	(.L_11 - .L_10)
.L_10:
        /*0004*/ 	.word	0x0000007c


	//----- nvinfo : EIATTR_KPARAM_INFO
	.align		4
.L_11:
        /*0008*/ 	.byte	0x04, 0x17
        /*000a*/ 	.short	(.L_13 - .L_12)
.L_12:
        /*000c*/ 	.word	0x00000000
        /*0010*/ 	.short	0x0007
        /*0012*/ 	.short	0x0038
        /*0014*/ 	.byte	0x00, 0xf0, 0x11, 0x00


	//----- nvinfo : EIATTR_KPARAM_INFO
	.align		4
.L_13:
        /*0018*/ 	.byte	0x04, 0x17
        /*001a*/ 	.short	(.L_15 - .L_14)
.L_14:
        /*001c*/ 	.word	0x00000000
        /*0020*/ 	.short	0x0006
        /*0022*/ 	.short	0x0030
        /*0024*/ 	.byte	0x00, 0xf4, 0x21, 0x00


	//----- nvinfo : EIATTR_KPARAM_INFO
	.align		4
.L_15:
        /*0028*/ 	.byte	0x04, 0x17
        /*002a*/ 	.short	(.L_17 - .L_16)
.L_16:
        /*002c*/ 	.word	0x00000000
        /*0030*/ 	.short	0x0005
        /*0032*/ 	.short	0x0028
        /*0034*/ 	.byte	0x00, 0xf4, 0x21, 0x00


	//----- nvinfo : EIATTR_KPARAM_INFO
	.align		4
.L_17:
        /*0038*/ 	.byte	0x04, 0x17
        /*003a*/ 	.short	(.L_19 - .L_18)
.L_18:
        /*003c*/ 	.word	0x00000000
        /*0040*/ 	.short	0x0004
        /*0042*/ 	.short	0x0020
        /*0044*/ 	.byte	0x00, 0xf4, 0x21, 0x00


	//----- nvinfo : EIATTR_KPARAM_INFO
	.align		4
.L_19:
        /*0048*/ 	.byte	0x04, 0x17
        /*004a*/ 	.short	(.L_21 - .L_20)
.L_20:
        /*004c*/ 	.word	0x00000000
        /*0050*/ 	.short	0x0003
        /*0052*/ 	.short	0x0018
        /*0054*/ 	.byte	0x00, 0xf4, 0x21, 0x00


	//----- nvinfo : EIATTR_KPARAM_INFO
	.align		4
.L_21:
        /*0058*/ 	.byte	0x04, 0x17
        /*005a*/ 	.short	(.L_23 - .L_22)
.L_22:
        /*005c*/ 	.word	0x00000000
        /*0060*/ 	.short	0x0002
        /*0062*/ 	.short	0x0010
        /*0064*/ 	.byte	0x00, 0xf4, 0x21, 0x00


	//----- nvinfo : EIATTR_KPARAM_INFO
	.align		4
.L_23:
        /*0068*/ 	.byte	0x04, 0x17
        /*006a*/ 	.short	(.L_25 - .L_24)
.L_24:
        /*006c*/ 	.word	0x00000000
        /*0070*/ 	.short	0x0001
        /*0072*/ 	.short	0x0008
        /*0074*/ 	.byte	0x00, 0xf4, 0x21, 0x00


	//----- nvinfo : EIATTR_KPARAM_INFO
	.align		4
.L_25:
        /*0078*/ 	.byte	0x04, 0x17
        /*007a*/ 	.short	(.L_27 - .L_26)
.L_26:
        /*007c*/ 	.word	0x00000000
        /*0080*/ 	.short	0x0000
        /*0082*/ 	.short	0x0000
        /*0084*/ 	.byte	0x00, 0xf4, 0x21, 0x00


	//----- nvinfo : EIATTR_SPARSE_MMA_MASK
	.align		4
.L_27:
        /*0088*/ 	.byte	0x03, 0x50
        /*008a*/ 	.short	0x0000


	//----- nvinfo : EIATTR_MAXREG_COUNT
	.align		4
        /*008c*/ 	.byte	0x03, 0x1b
        /*008e*/ 	.short	0x00ff


	//----- nvinfo : EIATTR_EXIT_INSTR_OFFSETS
	.align		4
        /*0090*/ 	.byte	0x04, 0x1c
        /*0092*/ 	.short	(.L_29 - .L_28)


	//   ....[0]....
.L_28:
        /*0094*/ 	.word	0x000002b0


	//----- nvinfo : EIATTR_REQNTID
	.align		4
.L_29:
        /*0098*/ 	.byte	0x04, 0x10
        /*009a*/ 	.short	(.L_31 - .L_30)
.L_30:
        /*009c*/ 	.word	0x00000080
        /*00a0*/ 	.word	0x00000001
        /*00a4*/ 	.word	0x00000001


	//----- nvinfo : EIATTR_CBANK_PARAM_SIZE
	.align		4
.L_31:
        /*00a8*/ 	.byte	0x03, 0x19
        /*00aa*/ 	.short	0x003c


	//----- nvinfo : EIATTR_PARAM_CBANK
	.align		4
        /*00ac*/ 	.byte	0x04, 0x0a
        /*00ae*/ 	.short	(.L_33 - .L_32)
	.align		4
.L_32:
        /*00b0*/ 	.word	index@(.nv.constant0.triton_poi_fused__native_batch_norm_legit_no_training_add_1)
        /*00b4*/ 	.short	0x0210
        /*00b6*/ 	.short	0x003c


	//----- nvinfo : EIATTR_SW_WAR
	.align		4
.L_33:
        /*00b8*/ 	.byte	0x04, 0x36
        /*00ba*/ 	.short	(.L_35 - .L_34)
.L_34:
        /*00bc*/ 	.word	0x00000008
.L_35:


//--------------------- .nv.callgraph             --------------------------
	.section	.nv.callgraph,"",@"SHT_CUDA_CALLGRAPH"
	.align	4
	.sectionentsize	8
	.align		4
        /*0000*/ 	.word	0x00000000
	.align		4
        /*0004*/ 	.word	0xffffffff
	.align		4
        /*0008*/ 	.word	0x00000000
	.align		4
        /*000c*/ 	.word	0xfffffffe
	.align		4
        /*0010*/ 	.word	0x00000000
	.align		4
        /*0014*/ 	.word	0xfffffffd
	.align		4
        /*0018*/ 	.word	0x00000000
	.align		4
        /*001c*/ 	.word	0xfffffffc


//--------------------- .nv.constant4             --------------------------
	.section	.nv.constant4,"a",@progbits
	.align	8
	.align		8
.nv.constant4:
        /*0000*/ 	.dword	_$_str
	.align		8
        /*0008*/ 	.dword	_$_str_$_2


//--------------------- .text.triton_poi_fused__native_batch_norm_legit_no_training_add_1 --------------------------
	.section	.text.triton_poi_fused__native_batch_norm_legit_no_training_add_1,"ax",@progbits
	.align	128
        .global         triton_poi_fused__native_batch_norm_legit_no_training_add_1
        .type           triton_poi_fused__native_batch_norm_legit_no_training_add_1,@function
        .size           triton_poi_fused__native_batch_norm_legit_no_training_add_1,(.L_x_1 - triton_poi_fused__native_batch_norm_legit_no_training_add_1)
        .other          triton_poi_fused__native_batch_norm_legit_no_training_add_1,@"STO_CUDA_ENTRY STV_DEFAULT"
triton_poi_fused__native_batch_norm_legit_no_training_add_1:
.text.triton_poi_fused__native_batch_norm_legit_no_training_add_1:
[----:B------:R-:W-:Y:S08]  /*0000*/  LDC R1, c[0x0][0x28] ;  /* 0x00000a00ff017b82 */ /* 0x000ff00000000800 */
[----:B------:R-:W1:Y:S01]  /*0010*/  LDC.64 R2, c[0x0][0x220] ;  /* 0x00008800ff027b82 */ /* 0x000e620000000a00 */
[----:B------:R-:W-:Y:S01]  /*0020*/  ULDC.64 UR4, c[0x0][0x208] ;  /* 0x0000820000047ab9 */ /* 0x000fe20000000a00 */
[----:B------:R-:W2:Y:S01]  /*0030*/  S2R R0, SR_TID.X ;  /* 0x0000000000007919 */ /* 0x000ea20000002100 */
[----:B------:R-:W3:Y:S05]  /*0040*/  S2R R17, SR_CTAID.X ;  /* 0x0000000000117919 */ /* 0x000eea0000002500 */
[----:B------:R-:W4:Y:S08]  /*0050*/  LDC.64 R4, c[0x0][0x210] ;  /* 0x00008400ff047b82 */ /* 0x000f300000000a00 */
[----:B------:R-:W5:Y:S01]  /*0060*/  LDC.64 R6, c[0x0][0x218] ;  /* 0x00008600ff067b82 */ /* 0x000f620000000a00 */
[----:B-1----:R4:W4:Y:S07]  /*0070*/  LDG.E R15, desc[UR4][R2.64] ;  /* 0x00000004020f7981 */ /* 0x00292e000c1e1900 */
[----:B------:R-:W1:Y:S08]  /*0080*/  LDC.64 R12, c[0x0][0x238] ;  /* 0x00008e00ff0c7b82 */ /* 0x000e700000000a00 */
[----:B------:R-:W4:Y:S01]  /*0090*/  LDC.64 R10, c[0x0][0x228] ;  /* 0x00008a00ff0a7b82 */ /* 0x000f220000000a00 */
[----:B--2---:R-:W-:-:S04]  /*00a0*/  SHF.L.U32 R0, R0, 0x1, RZ ;  /* 0x0000000100007819 */ /* 0x004fc800000006ff */
[----:B------:R-:W-:Y:S01]  /*00b0*/  LOP3.LUT R0, R0, 0xfe, RZ, 0xc0, !PT ;  /* 0x000000fe00007812 */ /* 0x000fe200078ec0ff */
[----:B-----5:R2:W5:Y:S02]  /*00c0*/  LDG.E R14, desc[UR4][R6.64] ;  /* 0x00000004060e7981 */ /* 0x020564000c1e1900 */
[----:B------:R-:W4:Y:S01]  /*00d0*/  LDC.64 R8, c[0x0][0x230] ;  /* 0x00008c00ff087b82 */ /* 0x000f220000000a00 */
[----:B---3--:R-:W-:-:S05]  /*00e0*/  LEA R0, R17, R0, 0x8 ;  /* 0x0000000011007211 */ /* 0x008fca00078e40ff */
[C---:B----4-:R-:W-:Y:S02]  /*00f0*/  IMAD.WIDE R2, R0.reuse, 0x4, R4 ;  /* 0x0000000400027825 */ /* 0x050fe400078e0204 */
[----:B--2---:R-:W2:Y:S04]  /*0100*/  LDC.64 R6, c[0x0][0x240] ;  /* 0x00009000ff067b82 */ /* 0x004ea80000000a00 */
[----:B------:R-:W5:Y:S01]  /*0110*/  LDG.E.64 R2, desc[UR4][R2.64] ;  /* 0x0000000402027981 */ /* 0x000f62000c1e1b00 */
[----:B-1----:R-:W-:-:S03]  /*0120*/  IMAD.WIDE R4, R0, 0x4, R12 ;  /* 0x0000000400047825 */ /* 0x002fc600078e020c */
[----:B0-----:R0:W3:Y:S04]  /*0130*/  LDG.E R10, desc[UR4][R10.64] ;  /* 0x000000040a0a7981 */ /* 0x0010e8000c1e1900 */
[----:B------:R-:W4:Y:S04]  /*0140*/  LDG.E.64 R4, desc[UR4][R4.64] ;  /* 0x0000000404047981 */ /* 0x000f28000c1e1b00 */
[----:B------:R1:W3:Y:S01]  /*0150*/  LDG.E R9, desc[UR4][R8.64] ;  /* 0x0000000408097981 */ /* 0x0002e2000c1e1900 */
[----:B0-----:R-:W-:Y:S01]  /*0160*/  HFMA2.MMA R11, -RZ, RZ, 1.625, 0 ;  /* 0x3e800000ff0b7435 */ /* 0x001fe200000001ff */
[----:B--2---:R-:W-:-:S04]  /*0170*/  IMAD.WIDE R6, R0, 0x4, R6 ;  /* 0x0000000400067825 */ /* 0x004fc800078e0206 */
[----:B------:R-:W-:-:S04]  /*0180*/  FADD R15, R15, 9.9999997473787516356e-06 ;  /* 0x3727c5ac0f0f7421 */ /* 0x000fc80000000000 */
[----:B------:R-:W0:Y:S02]  /*0190*/  MUFU.SQRT R12, R15 ;  /* 0x0000000f000c7308 */ /* 0x000e240000002000 */
[C---:B0-----:R-:W-:Y:S02]  /*01a0*/  FSETP.GT.AND P0, PT, R12.reuse, 8.50705917302346158658e+37, PT ;  /* 0x7e8000000c00780b */ /* 0x041fe40003f04000 */
[----:B------:R-:W-:-:S11]  /*01b0*/  FSETP.GEU.AND P1, PT, R12, 1.175494350822287508e-38, PT ;  /* 0x008000000c00780b */ /* 0x000fd60003f2e000 */
[----:B------:R-:W-:-:S04]  /*01c0*/  @P0 FMUL R12, R12, 0.25 ;  /* 0x3e8000000c0c0820 */ /* 0x000fc80000400000 */
[----:B------:R-:W-:-:S06]  /*01d0*/  @!P1 FMUL R12, R12, 16777216 ;  /* 0x4b8000000c0c9820 */ /* 0x000fcc0000400000 */
[----:B------:R-:W0:Y:S01]  /*01e0*/  MUFU.RCP R12, R12 ;  /* 0x0000000c000c7308 */ /* 0x000e220000001000 */
[----:B------:R-:W-:Y:S01]  /*01f0*/  FSEL R11, R11, 1, P0 ;  /* 0x3f8000000b0b7808 */ /* 0x000fe20000000000 */
[----:B-----5:R-:W-:-:S04]  /*0200*/  FADD R2, R2, -R14 ;  /* 0x8000000e02027221 */ /* 0x020fc80000000000 */
[----:B------:R-:W-:Y:S01]  /*0210*/  @!P1 FMUL R11, R11, 16777216 ;  /* 0x4b8000000b0b9820 */ /* 0x000fe20000400000 */
[----:B------:R-:W-:-:S03]  /*0220*/  FADD R3, R3, -R14 ;  /* 0x8000000e03037221 */ /* 0x000fc60000000000 */
[----:B0-----:R-:W-:-:S04]  /*0230*/  FMUL R11, R12, R11 ;  /* 0x0000000b0c0b7220 */ /* 0x001fc80000400000 */
[-C--:B------:R-:W-:Y:S01]  /*0240*/  FMUL R2, R2, R11.reuse ;  /* 0x0000000b02027220 */ /* 0x080fe20000400000 */
[----:B-1----:R-:W-:-:S03]  /*0250*/  FMUL R8, R3, R11 ;  /* 0x0000000b03087220 */ /* 0x002fc60000400000 */
[C-C-:B---3--:R-:W-:Y:S01]  /*0260*/  FFMA R3, R10.reuse, R2, R9.reuse ;  /* 0x000000020a037223 */ /* 0x148fe20000000009 */
[----:B------:R-:W-:-:S03]  /*0270*/  FFMA R8, R10, R8, R9 ;  /* 0x000000080a087223 */ /* 0x000fc60000000009 */
[----:B----4-:R-:W-:Y:S01]  /*0280*/  FADD R4, R4, R3 ;  /* 0x0000000304047221 */ /* 0x010fe20000000000 */
[----:B------:R-:W-:-:S05]  /*0290*/  FADD R5, R5, R8 ;  /* 0x0000000805057221 */ /* 0x000fca0000000000 */
[----:B------:R-:W-:Y:S01]  /*02a0*/  STG.E.64 desc[UR4][R6.64], R4 ;  /* 0x0000000406007986 */ /* 0x000fe2000c101b04 */
[----:B------:R-:W-:Y:S05]  /*02b0*/  EXIT ;  /* 0x000000000000794d */ /* 0x000fea0003800000 */
.L_x_0:
[----:B------:R-:W-:-:S00]  /*02c0*/  BRA `(.L_x_0) ;  /* 0xfffffffc00fc7947 */ /* 0x000fc0000383ffff */
[----:B------:R-:W-:-:S00]  /*02d0*/  NOP ;  /* 0x0000000000007918 */ /* 0x000fc00000000000 */
        /* <DEDUP_REMOVED lines=10> */
.L_x_1:


//--------------------- .nv.global.init           --------------------------
	.section	.nv.global.init,"aw",@progbits
.nv.global.init:
	.type		_$_str,@object
	.size		_$_str,(_$_str_$_2 - _$_str)
_$_str:
        /*0000*/ 	.byte	0x5f, 0x5f, 0x43, 0x55, 0x44, 0x41, 0x5f, 0x46, 0x54, 0x5a, 0x00
	.type		_$_str_$_2,@object
	.size		_$_str_$_2,(.L_1 - _$_str_$_2)
_$_str_$_2:
        /*000b*/ 	.byte	0x5f, 0x5f, 0x43, 0x55, 0x44, 0x41, 0x5f, 0x50, 0x52, 0x45, 0x43, 0x5f, 0x53, 0x51, 0x52, 0x54
        /*001b*/ 	.byte	0x00
.L_1:


//--------------------- .nv.constant0.triton_poi_fused__native_batch_norm_legit_no_training_add_1 --------------------------
	.section	.nv.constant0.triton_poi_fused__native_batch_norm_legit_no_training_add_1,"a",@progbits
	.sectionflags	@""
	.align	4
.nv.constant0.triton_poi_fused__native_batch_norm_legit_no_training_add_1:
	.zero		588
